//
// Generated by NVIDIA NVVM Compiler
//
// Compiler Build ID: CL-36424714
// Cuda compilation tools, release 13.0, V13.0.88
// Based on NVVM 20.0.0
//

.version 9.0
.target sm_100
.address_size 64

	// .globl	_Z15SetScalarKerneldiPd

.visible .entry _Z15SetScalarKerneldiPd(
	.param .f64 _Z15SetScalarKerneldiPd_param_0,
	.param .u32 _Z15SetScalarKerneldiPd_param_1,
	.param .u64 .ptr .align 1 _Z15SetScalarKerneldiPd_param_2
)
{
	.reg .pred 	%p<3>;
	.reg .b32 	%r<11>;
	.reg .b64 	%rd<5>;
	.reg .b64 	%fd<2>;

	ld.param.f64 	%fd1, [_Z15SetScalarKerneldiPd_param_0];
	ld.param.u32 	%r6, [_Z15SetScalarKerneldiPd_param_1];
	ld.param.u64 	%rd2, [_Z15SetScalarKerneldiPd_param_2];
	mov.u32 	%r7, %ctaid.x;
	mov.u32 	%r1, %ntid.x;
	mov.u32 	%r8, %tid.x;
	mad.lo.s32 	%r10, %r7, %r1, %r8;
	setp.ge.s32 	%p1, %r10, %r6;
	@%p1 bra 	$L__BB0_3;
	mov.u32 	%r9, %nctaid.x;
	mul.lo.s32 	%r3, %r1, %r9;
	cvta.to.global.u64 	%rd1, %rd2;
$L__BB0_2:
	mul.wide.s32 	%rd3, %r10, 8;
	add.s64 	%rd4, %rd1, %rd3;
	st.global.f64 	[%rd4], %fd1;
	add.s32 	%r10, %r10, %r3;
	setp.lt.s32 	%p2, %r10, %r6;
	@%p2 bra 	$L__BB0_2;
$L__BB0_3:
	ret;

}
	// .globl	_Z18MultDiagonalKerneliPdS_S_
.visible .entry _Z18MultDiagonalKerneliPdS_S_(
	.param .u32 _Z18MultDiagonalKerneliPdS_S__param_0,
	.param .u64 .ptr .align 1 _Z18MultDiagonalKerneliPdS_S__param_1,
	.param .u64 .ptr .align 1 _Z18MultDiagonalKerneliPdS_S__param_2,
	.param .u64 .ptr .align 1 _Z18MultDiagonalKerneliPdS_S__param_3
)
{
	.reg .pred 	%p<3>;
	.reg .b32 	%r<11>;
	.reg .b64 	%rd<11>;
	.reg .b64 	%fd<4>;

	ld.param.u32 	%r6, [_Z18MultDiagonalKerneliPdS_S__param_0];
	ld.param.u64 	%rd4, [_Z18MultDiagonalKerneliPdS_S__param_1];
	ld.param.u64 	%rd5, [_Z18MultDiagonalKerneliPdS_S__param_2];
	ld.param.u64 	%rd6, [_Z18MultDiagonalKerneliPdS_S__param_3];
	mov.u32 	%r7, %ctaid.x;
	mov.u32 	%r1, %ntid.x;
	mov.u32 	%r8, %tid.x;
	mad.lo.s32 	%r10, %r7, %r1, %r8;
	setp.ge.s32 	%p1, %r10, %r6;
	@%p1 bra 	$L__BB1_3;
	mov.u32 	%r9, %nctaid.x;
	mul.lo.s32 	%r3, %r1, %r9;
	cvta.to.global.u64 	%rd1, %rd4;
	cvta.to.global.u64 	%rd2, %rd5;
	cvta.to.global.u64 	%rd3, %rd6;
$L__BB1_2:
	mul.wide.s32 	%rd7, %r10, 8;
	add.s64 	%rd8, %rd1, %rd7;
	ld.global.f64 	%fd1, [%rd8];
	add.s64 	%rd9, %rd2, %rd7;
	ld.global.f64 	%fd2, [%rd9];
	mul.f64 	%fd3, %fd1, %fd2;
	add.s64 	%rd10, %rd3, %rd7;
	st.global.f64 	[%rd10], %fd3;
	add.s32 	%r10, %r10, %r3;
	setp.lt.s32 	%p2, %r10, %r6;
	@%p2 bra 	$L__BB1_2;
$L__BB1_3:
	ret;

}
	// .globl	_Z21MultAddDiagonalKernelidPdS_S_
.visible .entry _Z21MultAddDiagonalKernelidPdS_S_(
	.param .u32 _Z21MultAddDiagonalKernelidPdS_S__param_0,
	.param .f64 _Z21MultAddDiagonalKernelidPdS_S__param_1,
	.param .u64 .ptr .align 1 _Z21MultAddDiagonalKernelidPdS_S__param_2,
	.param .u64 .ptr .align 1 _Z21MultAddDiagonalKernelidPdS_S__param_3,
	.param .u64 .ptr .align 1 _Z21MultAddDiagonalKernelidPdS_S__param_4
)
{
	.reg .pred 	%p<3>;
	.reg .b32 	%r<11>;
	.reg .b64 	%rd<11>;
	.reg .b64 	%fd<7>;

	ld.param.u32 	%r6, [_Z21MultAddDiagonalKernelidPdS_S__param_0];
	ld.param.f64 	%fd1, [_Z21MultAddDiagonalKernelidPdS_S__param_1];
	ld.param.u64 	%rd4, [_Z21MultAddDiagonalKernelidPdS_S__param_2];
	ld.param.u64 	%rd5, [_Z21MultAddDiagonalKernelidPdS_S__param_3];
	ld.param.u64 	%rd6, [_Z21MultAddDiagonalKernelidPdS_S__param_4];
	mov.u32 	%r7, %ctaid.x;
	mov.u32 	%r1, %ntid.x;
	mov.u32 	%r8, %tid.x;
	mad.lo.s32 	%r10, %r7, %r1, %r8;
	setp.ge.s32 	%p1, %r10, %r6;
	@%p1 bra 	$L__BB2_3;
	mov.u32 	%r9, %nctaid.x;
	mul.lo.s32 	%r3, %r1, %r9;
	cvta.to.global.u64 	%rd1, %rd4;
	cvta.to.global.u64 	%rd2, %rd5;
	cvta.to.global.u64 	%rd3, %rd6;
$L__BB2_2:
	mul.wide.s32 	%rd7, %r10, 8;
	add.s64 	%rd8, %rd1, %rd7;
	ld.global.f64 	%fd2, [%rd8];
	mul.f64 	%fd3, %fd1, %fd2;
	add.s64 	%rd9, %rd2, %rd7;
	ld.global.f64 	%fd4, [%rd9];
	add.s64 	%rd10, %rd3, %rd7;
	ld.global.f64 	%fd5, [%rd10];
	fma.rn.f64 	%fd6, %fd3, %fd4, %fd5;
	st.global.f64 	[%rd10], %fd6;
	add.s32 	%r10, %r10, %r3;
	setp.lt.s32 	%p2, %r10, %r6;
	@%p2 bra 	$L__BB2_2;
$L__BB2_3:
	ret;

}
	// .globl	_Z26ConstEBEKernelCopyInKerneliiPiPdS0_
.visible .entry _Z26ConstEBEKernelCopyInKerneliiPiPdS0_(
	.param .u32 _Z26ConstEBEKernelCopyInKerneliiPiPdS0__param_0,
	.param .u32 _Z26ConstEBEKernelCopyInKerneliiPiPdS0__param_1,
	.param .u64 .ptr .align 1 _Z26ConstEBEKernelCopyInKerneliiPiPdS0__param_2,
	.param .u64 .ptr .align 1 _Z26ConstEBEKernelCopyInKerneliiPiPdS0__param_3,
	.param .u64 .ptr .align 1 _Z26ConstEBEKernelCopyInKerneliiPiPdS0__param_4
)
{
	.reg .pred 	%p<5>;
	.reg .b32 	%r<16>;
	.reg .b64 	%rd<13>;
	.reg .b64 	%fd<2>;

	ld.param.u32 	%r10, [_Z26ConstEBEKernelCopyInKerneliiPiPdS0__param_0];
	ld.param.u32 	%r11, [_Z26ConstEBEKernelCopyInKerneliiPiPdS0__param_1];
	ld.param.u64 	%rd4, [_Z26ConstEBEKernelCopyInKerneliiPiPdS0__param_2];
	ld.param.u64 	%rd5, [_Z26ConstEBEKernelCopyInKerneliiPiPdS0__param_3];
	ld.param.u64 	%rd6, [_Z26ConstEBEKernelCopyInKerneliiPiPdS0__param_4];
	mov.u32 	%r1, %tid.x;
	mov.u32 	%r14, %ctaid.x;
	setp.ge.s32 	%p1, %r14, %r10;
	@%p1 bra 	$L__BB3_6;
	mov.u32 	%r3, %ntid.x;
	mov.u32 	%r4, %nctaid.x;
	cvta.to.global.u64 	%rd1, %rd4;
	cvta.to.global.u64 	%rd2, %rd5;
	cvta.to.global.u64 	%rd3, %rd6;
$L__BB3_2:
	setp.ge.s32 	%p2, %r1, %r11;
	@%p2 bra 	$L__BB3_5;
	mul.lo.s32 	%r6, %r14, %r11;
	mov.u32 	%r15, %r1;
$L__BB3_4:
	add.s32 	%r12, %r15, %r6;
	mul.wide.s32 	%rd7, %r12, 4;
	add.s64 	%rd8, %rd1, %rd7;
	ld.global.u32 	%r13, [%rd8];
	mul.wide.s32 	%rd9, %r13, 8;
	add.s64 	%rd10, %rd2, %rd9;
	ld.global.f64 	%fd1, [%rd10];
	mul.wide.s32 	%rd11, %r12, 8;
	add.s64 	%rd12, %rd3, %rd11;
	st.global.f64 	[%rd12], %fd1;
	add.s32 	%r15, %r15, %r3;
	setp.lt.s32 	%p3, %r15, %r11;
	@%p3 bra 	$L__BB3_4;
$L__BB3_5:
	add.s32 	%r14, %r14, %r4;
	setp.lt.s32 	%p4, %r14, %r10;
	@%p4 bra 	$L__BB3_2;
$L__BB3_6:
	ret;

}
	// .globl	_Z27ConstEBEKernelCopyOutKerneliiPiPdS0_
.visible .entry _Z27ConstEBEKernelCopyOutKerneliiPiPdS0_(
	.param .u32 _Z27ConstEBEKernelCopyOutKerneliiPiPdS0__param_0,
	.param .u32 _Z27ConstEBEKernelCopyOutKerneliiPiPdS0__param_1,
	.param .u64 .ptr .align 1 _Z27ConstEBEKernelCopyOutKerneliiPiPdS0__param_2,
	.param .u64 .ptr .align 1 _Z27ConstEBEKernelCopyOutKerneliiPiPdS0__param_3,
	.param .u64 .ptr .align 1 _Z27ConstEBEKernelCopyOutKerneliiPiPdS0__param_4
)
{
	.reg .pred 	%p<5>;
	.reg .b32 	%r<16>;
	.reg .b64 	%rd<13>;
	.reg .b64 	%fd<4>;

	ld.param.u32 	%r10, [_Z27ConstEBEKernelCopyOutKerneliiPiPdS0__param_0];
	ld.param.u32 	%r11, [_Z27ConstEBEKernelCopyOutKerneliiPiPdS0__param_1];
	ld.param.u64 	%rd4, [_Z27ConstEBEKernelCopyOutKerneliiPiPdS0__param_2];
	ld.param.u64 	%rd5, [_Z27ConstEBEKernelCopyOutKerneliiPiPdS0__param_3];
	ld.param.u64 	%rd6, [_Z27ConstEBEKernelCopyOutKerneliiPiPdS0__param_4];
	mov.u32 	%r1, %tid.x;
	mov.u32 	%r14, %ctaid.x;
	setp.ge.s32 	%p1, %r14, %r10;
	@%p1 bra 	$L__BB4_6;
	mov.u32 	%r3, %ntid.x;
	mov.u32 	%r4, %nctaid.x;
	cvta.to.global.u64 	%rd1, %rd5;
	cvta.to.global.u64 	%rd2, %rd4;
	cvta.to.global.u64 	%rd3, %rd6;
$L__BB4_2:
	setp.ge.s32 	%p2, %r1, %r11;
	@%p2 bra 	$L__BB4_5;
	mul.lo.s32 	%r6, %r14, %r11;
	mov.u32 	%r15, %r1;
$L__BB4_4:
	add.s32 	%r12, %r15, %r6;
	mul.wide.s32 	%rd7, %r12, 8;
	add.s64 	%rd8, %rd1, %rd7;
	ld.global.f64 	%fd1, [%rd8];
	mul.wide.s32 	%rd9, %r12, 4;
	add.s64 	%rd10, %rd2, %rd9;
	ld.global.u32 	%r13, [%rd10];
	mul.wide.s32 	%rd11, %r13, 8;
	add.s64 	%rd12, %rd3, %rd11;
	ld.global.f64 	%fd2, [%rd12];
	add.f64 	%fd3, %fd1, %fd2;
	st.global.f64 	[%rd12], %fd3;
	add.s32 	%r15, %r15, %r3;
	setp.lt.s32 	%p3, %r15, %r11;
	@%p3 bra 	$L__BB4_4;
$L__BB4_5:
	add.s32 	%r14, %r14, %r4;
	setp.lt.s32 	%p4, %r14, %r10;
	@%p4 bra 	$L__BB4_2;
$L__BB4_6:
	ret;

}


// ===== COMPILED SASS (sm_100) =====

	.target	sm_100

	.elftype	@"ET_EXEC"


//--------------------- .note.nv.tkinfo           --------------------------
	.section	.note.nv.tkinfo,"",@"SHT_NOTE"
	.sectionflags	@"SHF_NOTE_NV_TKINFO"
	.tkinfo
        /*0018*/ 	.word	0x00000002
        /*0030*/ 	.string	""
        /*0030*/ 	.string	"ptxas"
        /*0030*/ 	.string	"Cuda compilation tools, release 13.0, V13.0.88"
        /*0030*/ 	.string	"Build cuda_13.0.r13.0/compiler.36424714_0"
        /*0030*/ 	.string	"-arch sm_100 -m 64 "



//--------------------- .note.nv.cuinfo           --------------------------
	.section	.note.nv.cuinfo,"",@"SHT_NOTE"
	.sectionflags	@"SHF_NOTE_NV_CUINFO"
        /*0018*/ 	.short	0x0002
        /*001a*/ 	.short	0x0064
        /*001c*/ 	.short	0x0082
	.zero		2


//--------------------- .nv.info                  --------------------------
	.section	.nv.info,"",@"SHT_CUDA_INFO"
	.align	4


	//----- nvinfo : EIATTR_REGCOUNT
	.align		4
        /*0000*/ 	.byte	0x04, 0x2f
        /*0002*/ 	.short	(.L_1 - .L_0)
	.align		4
.L_0:
        /*0004*/ 	.word	index@(_Z15SetScalarKerneldiPd)
        /*0008*/ 	.word	0x0000000c


	//----- nvinfo : EIATTR_FRAME_SIZE
	.align		4
.L_1:
        /*000c*/ 	.byte	0x04, 0x11
        /*000e*/ 	.short	(.L_3 - .L_2)
	.align		4
.L_2:
        /*0010*/ 	.word	index@(_Z15SetScalarKerneldiPd)
        /*0014*/ 	.word	0x00000000


	//----- nvinfo : EIATTR_REGCOUNT
	.align		4
.L_3:
        /*0018*/ 	.byte	0x04, 0x2f
        /*001a*/ 	.short	(.L_5 - .L_4)
	.align		4
.L_4:
        /*001c*/ 	.word	index@(_Z18MultDiagonalKerneliPdS_S_)
        /*0020*/ 	.word	0x00000014


	//----- nvinfo : EIATTR_FRAME_SIZE
	.align		4
.L_5:
        /*0024*/ 	.byte	0x04, 0x11
        /*0026*/ 	.short	(.L_7 - .L_6)
	.align		4
.L_6:
        /*0028*/ 	.word	index@(_Z18MultDiagonalKerneliPdS_S_)
        /*002c*/ 	.word	0x00000000


	//----- nvinfo : EIATTR_REGCOUNT
	.align		4
.L_7:
        /*0030*/ 	.byte	0x04, 0x2f
        /*0032*/ 	.short	(.L_9 - .L_8)
	.align		4
.L_8:
        /*0034*/ 	.word	index@(_Z21MultAddDiagonalKernelidPdS_S_)
        /*0038*/ 	.word	0x00000016


	//----- nvinfo : EIATTR_FRAME_SIZE
	.align		4
.L_9:
        /*003c*/ 	.byte	0x04, 0x11
        /*003e*/ 	.short	(.L_11 - .L_10)
	.align		4
.L_10:
        /*0040*/ 	.word	index@(_Z21MultAddDiagonalKernelidPdS_S_)
        /*0044*/ 	.word	0x00000000


	//----- nvinfo : EIATTR_REGCOUNT
	.align		4
.L_11:
        /*0048*/ 	.byte	0x04, 0x2f
        /*004a*/ 	.short	(.L_13 - .L_12)
	.align		4
.L_12:
        /*004c*/ 	.word	index@(_Z26ConstEBEKernelCopyInKerneliiPiPdS0_)
        /*0050*/ 	.word	0x00000012


	//----- nvinfo : EIATTR_FRAME_SIZE
	.align		4
.L_13:
        /*0054*/ 	.byte	0x04, 0x11
        /*0056*/ 	.short	(.L_15 - .L_14)
	.align		4
.L_14:
        /*0058*/ 	.word	index@(_Z26ConstEBEKernelCopyInKerneliiPiPdS0_)
        /*005c*/ 	.word	0x00000000


	//----- nvinfo : EIATTR_REGCOUNT
	.align		4
.L_15:
        /*0060*/ 	.byte	0x04, 0x2f
        /*0062*/ 	.short	(.L_17 - .L_16)
	.align		4
.L_16:
        /*0064*/ 	.word	index@(_Z27ConstEBEKernelCopyOutKerneliiPiPdS0_)
        /*0068*/ 	.word	0x00000014


	//----- nvinfo : EIATTR_FRAME_SIZE
	.align		4
.L_17:
        /*006c*/ 	.byte	0x04, 0x11
        /*006e*/ 	.short	(.L_19 - .L_18)
	.align		4
.L_18:
        /*0070*/ 	.word	index@(_Z27ConstEBEKernelCopyOutKerneliiPiPdS0_)
        /*0074*/ 	.word	0x00000000


	//----- nvinfo : EIATTR_MIN_STACK_SIZE
	.align		4
.L_19:
        /*0078*/ 	.byte	0x04, 0x12
        /*007a*/ 	.short	(.L_21 - .L_20)
	.align		4
.L_20:
        /*007c*/ 	.word	index@(_Z27ConstEBEKernelCopyOutKerneliiPiPdS0_)
        /*0080*/ 	.word	0x00000000


	//----- nvinfo : EIATTR_MIN_STACK_SIZE
	.align		4
.L_21:
        /*0084*/ 	.byte	0x04, 0x12
        /*0086*/ 	.short	(.L_23 - .L_22)
	.align		4
.L_22:
        /*0088*/ 	.word	index@(_Z26ConstEBEKernelCopyInKerneliiPiPdS0_)
        /*008c*/ 	.word	0x00000000


	//----- nvinfo : EIATTR_MIN_STACK_SIZE
	.align		4
.L_23:
        /*0090*/ 	.byte	0x04, 0x12
        /*0092*/ 	.short	(.L_25 - .L_24)
	.align		4
.L_24:
        /*0094*/ 	.word	index@(_Z21MultAddDiagonalKernelidPdS_S_)
        /*0098*/ 	.word	0x00000000


	//----- nvinfo : EIATTR_MIN_STACK_SIZE
	.align		4
.L_25:
        /*009c*/ 	.byte	0x04, 0x12
        /*009e*/ 	.short	(.L_27 - .L_26)
	.align		4
.L_26:
        /*00a0*/ 	.word	index@(_Z18MultDiagonalKerneliPdS_S_)
        /*00a4*/ 	.word	0x00000000


	//----- nvinfo : EIATTR_MIN_STACK_SIZE
	.align		4
.L_27:
        /*00a8*/ 	.byte	0x04, 0x12
        /*00aa*/ 	.short	(.L_29 - .L_28)
	.align		4
.L_28:
        /*00ac*/ 	.word	index@(_Z15SetScalarKerneldiPd)
        /*00b0*/ 	.word	0x00000000
.L_29:


//--------------------- .nv.compat                --------------------------
	.section	.nv.compat,"",@"SHT_CUDA_COMPAT_INFO"
	.align	4
        /*0000*/ 	.byte	0x02, 0x09, 0x00, 0x00, 0x02, 0x02, 0x01, 0x00, 0x02, 0x05, 0x05, 0x00, 0x03, 0x07, 0x01, 0x01
        /*0010*/ 	.byte	0x02, 0x03, 0x00, 0x00, 0x02, 0x06, 0x01, 0x00, 0x04, 0x0b, 0x08, 0x00, 0x01, 0x00, 0x00, 0x00
        /*0020*/ 	.byte	0x00, 0x00, 0x00, 0x00


//--------------------- .nv.info._Z27ConstEBEKernelCopyOutKerneliiPiPdS0_ --------------------------
	.section	.nv.info._Z27ConstEBEKernelCopyOutKerneliiPiPdS0_,"",@"SHT_CUDA_INFO"
	.sectionflags	@""
	.align	4


	//----- nvinfo : EIATTR_CUDA_API_VERSION
	.align		4
        /*0000*/ 	.byte	0x04, 0x37
        /*0002*/ 	.short	(.L_31 - .L_30)
.L_30:
        /*0004*/ 	.word	0x00000082


	//----- nvinfo : EIATTR_KPARAM_INFO
	.align		4
.L_31:
        /*0008*/ 	.byte	0x04, 0x17
        /*000a*/ 	.short	(.L_33 - .L_32)
.L_32:
        /*000c*/ 	.word	0x00000000
        /*0010*/ 	.short	0x0004
        /*0012*/ 	.short	0x0018
        /*0014*/ 	.byte	0x00, 0xf5, 0x21, 0x00


	//----- nvinfo : EIATTR_KPARAM_INFO
	.align		4
.L_33:
        /*0018*/ 	.byte	0x04, 0x17
        /*001a*/ 	.short	(.L_35 - .L_34)
.L_34:
        /*001c*/ 	.word	0x00000000
        /*0020*/ 	.short	0x0003
        /*0022*/ 	.short	0x0010
        /*0024*/ 	.byte	0x00, 0xf5, 0x21, 0x00


	//----- nvinfo : EIATTR_KPARAM_INFO
	.align		4
.L_35:
        /*0028*/ 	.byte	0x04, 0x17
        /*002a*/ 	.short	(.L_37 - .L_36)
.L_36:
        /*002c*/ 	.word	0x00000000
        /*0030*/ 	.short	0x0002
        /*0032*/ 	.short	0x0008
        /*0034*/ 	.byte	0x00, 0xf5, 0x21, 0x00


	//----- nvinfo : EIATTR_KPARAM_INFO
	.align		4
.L_37:
        /*0038*/ 	.byte	0x04, 0x17
        /*003a*/ 	.short	(.L_39 - .L_38)
.L_38:
        /*003c*/ 	.word	0x00000000
        /*0040*/ 	.short	0x0001
        /*0042*/ 	.short	0x0004
        /*0044*/ 	.byte	0x00, 0xf0, 0x11, 0x00


	//----- nvinfo : EIATTR_KPARAM_INFO
	.align		4
.L_39:
        /*0048*/ 	.byte	0x04, 0x17
        /*004a*/ 	.short	(.L_41 - .L_40)
.L_40:
        /*004c*/ 	.word	0x00000000
        /*0050*/ 	.short	0x0000
        /*0052*/ 	.short	0x0000
        /*0054*/ 	.byte	0x00, 0xf0, 0x11, 0x00


	//----- nvinfo : EIATTR_SPARSE_MMA_MASK
	.align		4
.L_41:
        /*0058*/ 	.byte	0x03, 0x50
        /*005a*/ 	.short	0x0000


	//----- nvinfo : EIATTR_MAXREG_COUNT
	.align		4
        /*005c*/ 	.byte	0x03, 0x1b
        /*005e*/ 	.short	0x00ff


	//----- nvinfo : EIATTR_MERCURY_ISA_VERSION
	.align		4
        /*0060*/ 	.byte	0x03, 0x5f
        /*0062*/ 	.short	0x0101


	//----- nvinfo : EIATTR_VRC_CTA_INIT_COUNT
	.align		4
        /*0064*/ 	.byte	0x02, 0x4a
	.zero		1
	.zero		1


	//----- nvinfo : EIATTR_EXIT_INSTR_OFFSETS
	.align		4
        /*0068*/ 	.byte	0x04, 0x1c
        /*006a*/ 	.short	(.L_43 - .L_42)


	//   ....[0]....
.L_42:
        /*006c*/ 	.word	0x00000040


	//   ....[1]....
        /*0070*/ 	.word	0x00000220


	//----- nvinfo : EIATTR_CRS_STACK_SIZE
	.align		4
.L_43:
        /*0074*/ 	.byte	0x04, 0x1e
        /*0076*/ 	.short	(.L_45 - .L_44)
.L_44:
        /*0078*/ 	.word	0x00000000


	//----- nvinfo : EIATTR_CBANK_PARAM_SIZE
	.align		4
.L_45:
        /*007c*/ 	.byte	0x03, 0x19
        /*007e*/ 	.short	0x0020


	//----- nvinfo : EIATTR_PARAM_CBANK
	.align		4
        /*0080*/ 	.byte	0x04, 0x0a
        /*0082*/ 	.short	(.L_47 - .L_46)
	.align		4
.L_46:
        /*0084*/ 	.word	index@(.nv.constant0._Z27ConstEBEKernelCopyOutKerneliiPiPdS0_)
        /*0088*/ 	.short	0x0380
        /*008a*/ 	.short	0x0020


	//----- nvinfo : EIATTR_SW_WAR
	.align		4
.L_47:
        /*008c*/ 	.byte	0x04, 0x36
        /*008e*/ 	.short	(.L_49 - .L_48)
.L_48:
        /*0090*/ 	.word	0x00000008
.L_49:


//--------------------- .nv.info._Z26ConstEBEKernelCopyInKerneliiPiPdS0_ --------------------------
	.section	.nv.info._Z26ConstEBEKernelCopyInKerneliiPiPdS0_,"",@"SHT_CUDA_INFO"
	.sectionflags	@""
	.align	4


	//----- nvinfo : EIATTR_CUDA_API_VERSION
	.align		4
        /*0000*/ 	.byte	0x04, 0x37
        /*0002*/ 	.short	(.L_51 - .L_50)
.L_50:
        /*0004*/ 	.word	0x00000082


	//----- nvinfo : EIATTR_KPARAM_INFO
	.align		4
.L_51:
        /*0008*/ 	.byte	0x04, 0x17
        /*000a*/ 	.short	(.L_53 - .L_52)
.L_52:
        /*000c*/ 	.word	0x00000000
        /*0010*/ 	.short	0x0004
        /*0012*/ 	.short	0x0018
        /*0014*/ 	.byte	0x00, 0xf5, 0x21, 0x00


	//----- nvinfo : EIATTR_KPARAM_INFO
	.align		4
.L_53:
        /*0018*/ 	.byte	0x04, 0x17
        /*001a*/ 	.short	(.L_55 - .L_54)
.L_54:
        /*001c*/ 	.word	0x00000000
        /*0020*/ 	.short	0x0003
        /*0022*/ 	.short	0x0010
        /*0024*/ 	.byte	0x00, 0xf5, 0x21, 0x00


	//----- nvinfo : EIATTR_KPARAM_INFO
	.align		4
.L_55:
        /*0028*/ 	.byte	0x04, 0x17
        /*002a*/ 	.short	(.L_57 - .L_56)
.L_56:
        /*002c*/ 	.word	0x00000000
        /*0030*/ 	.short	0x0002
        /*0032*/ 	.short	0x0008
        /*0034*/ 	.byte	0x00, 0xf5, 0x21, 0x00


	//----- nvinfo : EIATTR_KPARAM_INFO
	.align		4
.L_57:
        /*0038*/ 	.byte	0x04, 0x17
        /*003a*/ 	.short	(.L_59 - .L_58)
.L_58:
        /*003c*/ 	.word	0x00000000
        /*0040*/ 	.short	0x0001
        /*0042*/ 	.short	0x0004
        /*0044*/ 	.byte	0x00, 0xf0, 0x11, 0x00


	//----- nvinfo : EIATTR_KPARAM_INFO
	.align		4
.L_59:
        /*0048*/ 	.byte	0x04, 0x17
        /*004a*/ 	.short	(.L_61 - .L_60)
.L_60:
        /*004c*/ 	.word	0x00000000
        /*0050*/ 	.short	0x0000
        /*0052*/ 	.short	0x0000
        /*0054*/ 	.byte	0x00, 0xf0, 0x11, 0x00


	//----- nvinfo : EIATTR_SPARSE_MMA_MASK
	.align		4
.L_61:
        /*0058*/ 	.byte	0x03, 0x50
        /*005a*/ 	.short	0x0000


	//----- nvinfo : EIATTR_MAXREG_COUNT
	.align		4
        /*005c*/ 	.byte	0x03, 0x1b
        /*005e*/ 	.short	0x00ff


	//----- nvinfo : EIATTR_MERCURY_ISA_VERSION
	.align		4
        /*0060*/ 	.byte	0x03, 0x5f
        /*0062*/ 	.short	0x0101


	//----- nvinfo : EIATTR_VRC_CTA_INIT_COUNT
	.align		4
        /*0064*/ 	.byte	0x02, 0x4a
	.zero		1
	.zero		1


	//----- nvinfo : EIATTR_EXIT_INSTR_OFFSETS
	.align		4
        /*0068*/ 	.byte	0x04, 0x1c
        /*006a*/ 	.short	(.L_63 - .L_62)


	//   ....[0]....
.L_62:
        /*006c*/ 	.word	0x00000040


	//   ....[1]....
        /*0070*/ 	.word	0x00000200


	//----- nvinfo : EIATTR_CRS_STACK_SIZE
	.align		4
.L_63:
        /*0074*/ 	.byte	0x04, 0x1e
        /*0076*/ 	.short	(.L_65 - .L_64)
.L_64:
        /*0078*/ 	.word	0x00000000


	//----- nvinfo : EIATTR_CBANK_PARAM_SIZE
	.align		4
.L_65:
        /*007c*/ 	.byte	0x03, 0x19
        /*007e*/ 	.short	0x0020


	//----- nvinfo : EIATTR_PARAM_CBANK
	.align		4
        /*0080*/ 	.byte	0x04, 0x0a
        /*0082*/ 	.short	(.L_67 - .L_66)
	.align		4
.L_66:
        /*0084*/ 	.word	index@(.nv.constant0._Z26ConstEBEKernelCopyInKerneliiPiPdS0_)
        /*0088*/ 	.short	0x0380
        /*008a*/ 	.short	0x0020


	//----- nvinfo : EIATTR_SW_WAR
	.align		4
.L_67:
        /*008c*/ 	.byte	0x04, 0x36
        /*008e*/ 	.short	(.L_69 - .L_68)
.L_68:
        /*0090*/ 	.word	0x00000008
.L_69:


//--------------------- .nv.info._Z21MultAddDiagonalKernelidPdS_S_ --------------------------
	.section	.nv.info._Z21MultAddDiagonalKernelidPdS_S_,"",@"SHT_CUDA_INFO"
	.sectionflags	@""
	.align	4


	//----- nvinfo : EIATTR_CUDA_API_VERSION
	.align		4
        /*0000*/ 	.byte	0x04, 0x37
        /*0002*/ 	.short	(.L_71 - .L_70)
.L_70:
        /*0004*/ 	.word	0x00000082


	//----- nvinfo : EIATTR_KPARAM_INFO
	.align		4
.L_71:
        /*0008*/ 	.byte	0x04, 0x17
        /*000a*/ 	.short	(.L_73 - .L_72)
.L_72:
        /*000c*/ 	.word	0x00000000
        /*0010*/ 	.short	0x0004
        /*0012*/ 	.short	0x0020
        /*0014*/ 	.byte	0x00, 0xf5, 0x21, 0x00


	//----- nvinfo : EIATTR_KPARAM_INFO
	.align		4
.L_73:
        /*0018*/ 	.byte	0x04, 0x17
        /*001a*/ 	.short	(.L_75 - .L_74)
.L_74:
        /*001c*/ 	.word	0x00000000
        /*0020*/ 	.short	0x0003
        /*0022*/ 	.short	0x0018
        /*0024*/ 	.byte	0x00, 0xf5, 0x21, 0x00


	//----- nvinfo : EIATTR_KPARAM_INFO
	.align		4
.L_75:
        /*0028*/ 	.byte	0x04, 0x17
        /*002a*/ 	.short	(.L_77 - .L_76)
.L_76:
        /*002c*/ 	.word	0x00000000
        /*0030*/ 	.short	0x0002
        /*0032*/ 	.short	0x0010
        /*0034*/ 	.byte	0x00, 0xf5, 0x21, 0x00


	//----- nvinfo : EIATTR_KPARAM_INFO
	.align		4
.L_77:
        /*0038*/ 	.byte	0x04, 0x17
        /*003a*/ 	.short	(.L_79 - .L_78)
.L_78:
        /*003c*/ 	.word	0x00000000
        /*0040*/ 	.short	0x0001
        /*0042*/ 	.short	0x0008
        /*0044*/ 	.byte	0x00, 0xf0, 0x21, 0x00


	//----- nvinfo : EIATTR_KPARAM_INFO
	.align		4
.L_79:
        /*0048*/ 	.byte	0x04, 0x17
        /*004a*/ 	.short	(.L_81 - .L_80)
.L_80:
        /*004c*/ 	.word	0x00000000
        /*0050*/ 	.short	0x0000
        /*0052*/ 	.short	0x0000
        /*0054*/ 	.byte	0x00, 0xf0, 0x11, 0x00


	//----- nvinfo : EIATTR_SPARSE_MMA_MASK
	.align		4
.L_81:
        /*0058*/ 	.byte	0x03, 0x50
        /*005a*/ 	.short	0x0000


	//----- nvinfo : EIATTR_MAXREG_COUNT
	.align		4
        /*005c*/ 	.byte	0x03, 0x1b
        /*005e*/ 	.short	0x00ff


	//----- nvinfo : EIATTR_MERCURY_ISA_VERSION
	.align		4
        /*0060*/ 	.byte	0x03, 0x5f
        /*0062*/ 	.short	0x0101


	//----- nvinfo : EIATTR_VRC_CTA_INIT_COUNT
	.align		4
        /*0064*/ 	.byte	0x02, 0x4a
	.zero		1
	.zero		1


	//----- nvinfo : EIATTR_EXIT_INSTR_OFFSETS
	.align		4
        /*0068*/ 	.byte	0x04, 0x1c
        /*006a*/ 	.short	(.L_83 - .L_82)


	//   ....[0]....
.L_82:
        /*006c*/ 	.word	0x00000070


	//   ....[1]....
        /*0070*/ 	.word	0x000001b0


	//----- nvinfo : EIATTR_CRS_STACK_SIZE
	.align		4
.L_83:
        /*0074*/ 	.byte	0x04, 0x1e
        /*0076*/ 	.short	(.L_85 - .L_84)
.L_84:
        /*0078*/ 	.word	0x00000000


	//----- nvinfo : EIATTR_CBANK_PARAM_SIZE
	.align		4
.L_85:
        /*007c*/ 	.byte	0x03, 0x19
        /*007e*/ 	.short	0x0028


	//----- nvinfo : EIATTR_PARAM_CBANK
	.align		4
        /*0080*/ 	.byte	0x04, 0x0a
        /*0082*/ 	.short	(.L_87 - .L_86)
	.align		4
.L_86:
        /*0084*/ 	.word	index@(.nv.constant0._Z21MultAddDiagonalKernelidPdS_S_)
        /*0088*/ 	.short	0x0380
        /*008a*/ 	.short	0x0028


	//----- nvinfo : EIATTR_SW_WAR
	.align		4
.L_87:
        /*008c*/ 	.byte	0x04, 0x36
        /*008e*/ 	.short	(.L_89 - .L_88)
.L_88:
        /*0090*/ 	.word	0x00000008
.L_89:


//--------------------- .nv.info._Z18MultDiagonalKerneliPdS_S_ --------------------------
	.section	.nv.info._Z18MultDiagonalKerneliPdS_S_,"",@"SHT_CUDA_INFO"
	.sectionflags	@""
	.align	4


	//----- nvinfo : EIATTR_CUDA_API_VERSION
	.align		4
        /*0000*/ 	.byte	0x04, 0x37
        /*0002*/ 	.short	(.L_91 - .L_90)
.L_90:
        /*0004*/ 	.word	0x00000082


	//----- nvinfo : EIATTR_KPARAM_INFO
	.align		4
.L_91:
        /*0008*/ 	.byte	0x04, 0x17
        /*000a*/ 	.short	(.L_93 - .L_92)
.L_92:
        /*000c*/ 	.word	0x00000000
        /*0010*/ 	.short	0x0003
        /*0012*/ 	.short	0x0018
        /*0014*/ 	.byte	0x00, 0xf5, 0x21, 0x00


	//----- nvinfo : EIATTR_KPARAM_INFO
	.align		4
.L_93:
        /*0018*/ 	.byte	0x04, 0x17
        /*001a*/ 	.short	(.L_95 - .L_94)
.L_94:
        /*001c*/ 	.word	0x00000000
        /*0020*/ 	.short	0x0002
        /*0022*/ 	.short	0x0010
        /*0024*/ 	.byte	0x00, 0xf5, 0x21, 0x00


	//----- nvinfo : EIATTR_KPARAM_INFO
	.align		4
.L_95:
        /*0028*/ 	.byte	0x04, 0x17
        /*002a*/ 	.short	(.L_97 - .L_96)
.L_96:
        /*002c*/ 	.word	0x00000000
        /*0030*/ 	.short	0x0001
        /*0032*/ 	.short	0x0008
        /*0034*/ 	.byte	0x00, 0xf5, 0x21, 0x00


	//----- nvinfo : EIATTR_KPARAM_INFO
	.align		4
.L_97:
        /*0038*/ 	.byte	0x04, 0x17
        /*003a*/ 	.short	(.L_99 - .L_98)
.L_98:
        /*003c*/ 	.word	0x00000000
        /*0040*/ 	.short	0x0000
        /*0042*/ 	.short	0x0000
        /*0044*/ 	.byte	0x00, 0xf0, 0x11, 0x00


	//----- nvinfo : EIATTR_SPARSE_MMA_MASK
	.align		4
.L_99:
        /*0048*/ 	.byte	0x03, 0x50
        /*004a*/ 	.short	0x0000


	//----- nvinfo : EIATTR_MAXREG_COUNT
	.align		4
        /*004c*/ 	.byte	0x03, 0x1b
        /*004e*/ 	.short	0x00ff


	//----- nvinfo : EIATTR_MERCURY_ISA_VERSION
	.align		4
        /*0050*/ 	.byte	0x03, 0x5f
        /*0052*/ 	.short	0x0101


	//----- nvinfo : EIATTR_VRC_CTA_INIT_COUNT
	.align		4
        /*0054*/ 	.byte	0x02, 0x4a
	.zero		1
	.zero		1


	//----- nvinfo : EIATTR_EXIT_INSTR_OFFSETS
	.align		4
        /*0058*/ 	.byte	0x04, 0x1c
        /*005a*/ 	.short	(.L_101 - .L_100)


	//   ....[0]....
.L_100:
        /*005c*/ 	.word	0x00000070


	//   ....[1]....
        /*0060*/ 	.word	0x00000180


	//----- nvinfo : EIATTR_CRS_STACK_SIZE
	.align		4
.L_101:
        /*0064*/ 	.byte	0x04, 0x1e
        /*0066*/ 	.short	(.L_103 - .L_102)
.L_102:
        /*0068*/ 	.word	0x00000000


	//----- nvinfo : EIATTR_CBANK_PARAM_SIZE
	.align		4
.L_103:
        /*006c*/ 	.byte	0x03, 0x19
        /*006e*/ 	.short	0x0020


	//----- nvinfo : EIATTR_PARAM_CBANK
	.align		4
        /*0070*/ 	.byte	0x04, 0x0a
        /*0072*/ 	.short	(.L_105 - .L_104)
	.align		4
.L_104:
        /*0074*/ 	.word	index@(.nv.constant0._Z18MultDiagonalKerneliPdS_S_)
        /*0078*/ 	.short	0x0380
        /*007a*/ 	.short	0x0020


	//----- nvinfo : EIATTR_SW_WAR
	.align		4
.L_105:
        /*007c*/ 	.byte	0x04, 0x36
        /*007e*/ 	.short	(.L_107 - .L_106)
.L_106:
        /*0080*/ 	.word	0x00000008
.L_107:


//--------------------- .nv.info._Z15SetScalarKerneldiPd --------------------------
	.section	.nv.info._Z15SetScalarKerneldiPd,"",@"SHT_CUDA_INFO"
	.sectionflags	@""
	.align	4


	//----- nvinfo : EIATTR_CUDA_API_VERSION
	.align		4
        /*0000*/ 	.byte	0x04, 0x37
        /*0002*/ 	.short	(.L_109 - .L_108)
.L_108:
        /*0004*/ 	.word	0x00000082


	//----- nvinfo : EIATTR_KPARAM_INFO
	.align		4
.L_109:
        /*0008*/ 	.byte	0x04, 0x17
        /*000a*/ 	.short	(.L_111 - .L_110)
.L_110:
        /*000c*/ 	.word	0x00000000
        /*0010*/ 	.short	0x0002
        /*0012*/ 	.short	0x0010
        /*0014*/ 	.byte	0x00, 0xf5, 0x21, 0x00


	//----- nvinfo : EIATTR_KPARAM_INFO
	.align		4
.L_111:
        /*0018*/ 	.byte	0x04, 0x17
        /*001a*/ 	.short	(.L_113 - .L_112)
.L_112:
        /*001c*/ 	.word	0x00000000
        /*0020*/ 	.short	0x0001
        /*0022*/ 	.short	0x0008
        /*0024*/ 	.byte	0x00, 0xf0, 0x11, 0x00


	//----- nvinfo : EIATTR_KPARAM_INFO
	.align		4
.L_113:
        /*0028*/ 	.byte	0x04, 0x17
        /*002a*/ 	.short	(.L_115 - .L_114)
.L_114:
        /*002c*/ 	.word	0x00000000
        /*0030*/ 	.short	0x0000
        /*0032*/ 	.short	0x0000
        /*0034*/ 	.byte	0x00, 0xf0, 0x21, 0x00


	//----- nvinfo : EIATTR_SPARSE_MMA_MASK
	.align		4
.L_115:
        /*0038*/ 	.byte	0x03, 0x50
        /*003a*/ 	.short	0x0000


	//----- nvinfo : EIATTR_MAXREG_COUNT
	.align		4
        /*003c*/ 	.byte	0x03, 0x1b
        /*003e*/ 	.short	0x00ff


	//----- nvinfo : EIATTR_MERCURY_ISA_VERSION
	.align		4
        /*0040*/ 	.byte	0x03, 0x5f
        /*0042*/ 	.short	0x0101


	//----- nvinfo : EIATTR_VRC_CTA_INIT_COUNT
	.align		4
        /*0044*/ 	.byte	0x02, 0x4a
	.zero		1
	.zero		1


	//----- nvinfo : EIATTR_EXIT_INSTR_OFFSETS
	.align		4
        /*0048*/ 	.byte	0x04, 0x1c
        /*004a*/ 	.short	(.L_117 - .L_116)


	//   ....[0]....
.L_116:
        /*004c*/ 	.word	0x00000070


	//   ....[1]....
        /*0050*/ 	.word	0x00000120


	//----- nvinfo : EIATTR_CRS_STACK_SIZE
	.align		4
.L_117:
        /*0054*/ 	.byte	0x04, 0x1e
        /*0056*/ 	.short	(.L_119 - .L_118)
.L_118:
        /*0058*/ 	.word	0x00000000


	//----- nvinfo : EIATTR_CBANK_PARAM_SIZE
	.align		4
.L_119:
        /*005c*/ 	.byte	0x03, 0x19
        /*005e*/ 	.short	0x0018


	//----- nvinfo : EIATTR_PARAM_CBANK
	.align		4
        /*0060*/ 	.byte	0x04, 0x0a
        /*0062*/ 	.short	(.L_121 - .L_120)
	.align		4
.L_120:
        /*0064*/ 	.word	index@(.nv.constant0._Z15SetScalarKerneldiPd)
        /*0068*/ 	.short	0x0380
        /*006a*/ 	.short	0x0018


	//----- nvinfo : EIATTR_SW_WAR
	.align		4
.L_121:
        /*006c*/ 	.byte	0x04, 0x36
        /*006e*/ 	.short	(.L_123 - .L_122)
.L_122:
        /*0070*/ 	.word	0x00000008
.L_123:


//--------------------- .nv.callgraph             --------------------------
	.section	.nv.callgraph,"",@"SHT_CUDA_CALLGRAPH"
	.align	4
	.sectionentsize	8
	.align		4
        /*0000*/ 	.word	0x00000000
	.align		4
        /*0004*/ 	.word	0xffffffff
	.align		4
        /*0008*/ 	.word	0x00000000
	.align		4
        /*000c*/ 	.word	0xfffffffe
	.align		4
        /*0010*/ 	.word	0x00000000
	.align		4
        /*0014*/ 	.word	0xfffffffd
	.align		4
        /*0018*/ 	.word	0x00000000
	.align		4
        /*001c*/ 	.word	0xfffffffc


//--------------------- .text._Z27ConstEBEKernelCopyOutKerneliiPiPdS0_ --------------------------
	.section	.text._Z27ConstEBEKernelCopyOutKerneliiPiPdS0_,"ax",@progbits
	.align	128
        .global         _Z27ConstEBEKernelCopyOutKerneliiPiPdS0_
        .type           _Z27ConstEBEKernelCopyOutKerneliiPiPdS0_,@function
        .size           _Z27ConstEBEKernelCopyOutKerneliiPiPdS0_,(.L_x_16 - _Z27ConstEBEKernelCopyOutKerneliiPiPdS0_)
        .other          _Z27ConstEBEKernelCopyOutKerneliiPiPdS0_,@"STO_CUDA_ENTRY STV_DEFAULT"
_Z27ConstEBEKernelCopyOutKerneliiPiPdS0_:
.text._Z27ConstEBEKernelCopyOutKerneliiPiPdS0_:
[----:B------:R-:W-:Y:S08]  /*0000*/  LDC R1, c[0x0][0x37c] ;  /* 0x0000df00ff017b82 */ /* 0x000ff00000000800 */
[----:B------:R-:W0:Y:S08]  /*0010*/  S2UR UR4, SR_CTAID.X ;  /* 0x00000000000479c3 */ /* 0x000e300000002500 */
[----:B------:R-:W0:Y:S02]  /*0020*/  LDC R0, c[0x0][0x380] ;  /* 0x0000e000ff007b82 */ /* 0x000e240000000800 */
[----:B0-----:R-:W-:-:S13]  /*0030*/  ISETP.LE.AND P0, PT, R0, UR4, PT ;  /* 0x0000000400007c0c */ /* 0x001fda000bf03270 */
[----:B------:R-:W-:Y:S05]  /*0040*/  @P0 EXIT ;  /* 0x000000000000094d */ /* 0x000fea0003800000 */
[----:B------:R-:W0:Y:S01]  /*0050*/  S2R R16, SR_TID.X ;  /* 0x0000000000107919 */ /* 0x000e220000002100 */
[----:B------:R-:W1:Y:S01]  /*0060*/  LDCU UR5, c[0x0][0x360] ;  /* 0x00006c00ff0577ac */ /* 0x000e620008000800 */
[----:B------:R-:W2:Y:S01]  /*0070*/  LDCU.64 UR8, c[0x0][0x358] ;  /* 0x00006b00ff0877ac */ /* 0x000ea20008000a00 */
[----:B------:R-:W3:Y:S02]  /*0080*/  LDCU UR6, c[0x0][0x370] ;  /* 0x00006e00ff0677ac */ /* 0x000ee40008000800 */
.L_x_3:
[----:B0-----:R-:W0:Y:S01]  /*0090*/  LDC R17, c[0x0][0x384] ;  /* 0x0000e100ff117b82 */ /* 0x001e220000000800 */
[----:B------:R-:W-:Y:S01]  /*00a0*/  BSSY.RECONVERGENT B0, `(.L_x_0) ;  /* 0x0000013000007945 */ /* 0x000fe20003800200 */
[----:B0-----:R-:W-:-:S13]  /*00b0*/  ISETP.GE.AND P0, PT, R16, R17, PT ;  /* 0x000000111000720c */ /* 0x001fda0003f06270 */
[----:B------:R-:W-:Y:S05]  /*00c0*/  @P0 BRA `(.L_x_1) ;  /* 0x0000000000400947 */ /* 0x000fea0003800000 */
[----:B------:R-:W0:Y:S01]  /*00d0*/  LDC.64 R12, c[0x0][0x388] ;  /* 0x0000e200ff0c7b82 */ /* 0x000e220000000a00 */
[----:B------:R-:W-:-:S07]  /*00e0*/  MOV R0, R16 ;  /* 0x0000001000007202 */ /* 0x000fce0000000f00 */
[----:B------:R-:W4:Y:S08]  /*00f0*/  LDC.64 R10, c[0x0][0x390] ;  /* 0x0000e400ff0a7b82 */ /* 0x000f300000000a00 */
[----:B------:R-:W0:Y:S02]  /*0100*/  LDC.64 R14, c[0x0][0x398] ;  /* 0x0000e600ff0e7b82 */ /* 0x000e240000000a00 */
.L_x_2:
[----:B------:R-:W-:-:S04]  /*0110*/  IMAD R3, R17, UR4, R0 ;  /* 0x0000000411037c24 */ /* 0x000fc8000f8e0200 */
[----:B0-----:R-:W-:-:S06]  /*0120*/  IMAD.WIDE R4, R3, 0x4, R12 ;  /* 0x0000000403047825 */ /* 0x001fcc00078e020c */
[----:B--2---:R-:W2:Y:S01]  /*0130*/  LDG.E R5, desc[UR8][R4.64] ;  /* 0x0000000804057981 */ /* 0x004ea2000c1e1900 */
[----:B----4-:R-:W-:-:S06]  /*0140*/  IMAD.WIDE R2, R3, 0x8, R10 ;  /* 0x0000000803027825 */ /* 0x010fcc00078e020a */
[----:B------:R-:W4:Y:S01]  /*0150*/  LDG.E.64 R2, desc[UR8][R2.64] ;  /* 0x0000000802027981 */ /* 0x000f22000c1e1b00 */
[----:B--2---:R-:W-:-:S05]  /*0160*/  IMAD.WIDE R6, R5, 0x8, R14 ;  /* 0x0000000805067825 */ /* 0x004fca00078e020e */
[----:B------:R-:W4:Y:S01]  /*0170*/  LDG.E.64 R8, desc[UR8][R6.64] ;  /* 0x0000000806087981 */ /* 0x000f22000c1e1b00 */
[----:B-1----:R-:W-:-:S04]  /*0180*/  IADD3 R0, PT, PT, R0, UR5, RZ ;  /* 0x0000000500007c10 */ /* 0x002fc8000fffe0ff */
[----:B------:R-:W-:Y:S01]  /*0190*/  ISETP.GE.AND P0, PT, R0, R17, PT ;  /* 0x000000110000720c */ /* 0x000fe20003f06270 */
[----:B----4-:R-:W-:-:S07]  /*01a0*/  DADD R8, R2, R8 ;  /* 0x0000000002087229 */ /* 0x010fce0000000008 */
[----:B------:R0:W-:Y:S05]  /*01b0*/  STG.E.64 desc[UR8][R6.64], R8 ;  /* 0x0000000806007986 */ /* 0x0001ea000c101b08 */
[----:B------:R-:W-:Y:S05]  /*01c0*/  @!P0 BRA `(.L_x_2) ;  /* 0xfffffffc00d08947 */ /* 0x000fea000383ffff */
.L_x_1:
[----:B-123--:R-:W-:Y:S05]  /*01d0*/  BSYNC.RECONVERGENT B0 ;  /* 0x0000000000007941 */ /* 0x00efea0003800200 */
.L_x_0:
[----:B------:R-:W1:Y:S01]  /*01e0*/  LDCU UR7, c[0x0][0x380] ;  /* 0x00007000ff0777ac */ /* 0x000e620008000800 */
[----:B------:R-:W-:-:S04]  /*01f0*/  UIADD3 UR4, UPT, UPT, UR6, UR4, URZ ;  /* 0x0000000406047290 */ /* 0x000fc8000fffe0ff */
[----:B-1----:R-:W-:-:S09]  /*0200*/  UISETP.GE.AND UP0, UPT, UR4, UR7, UPT ;  /* 0x000000070400728c */ /* 0x002fd2000bf06270 */
[----:B------:R-:W-:Y:S05]  /*0210*/  BRA.U !UP0, `(.L_x_3) ;  /* 0xfffffffd089c7547 */ /* 0x000fea000b83ffff */
[----:B------:R-:W-:Y:S05]  /*0220*/  EXIT ;  /* 0x000000000000794d */ /* 0x000fea0003800000 */
.L_x_4:
[----:B------:R-:W-:-:S00]  /*0230*/  BRA `(.L_x_4) ;  /* 0xfffffffc00fc7947 */ /* 0x000fc0000383ffff */
[----:B------:R-:W-:-:S00]  /*0240*/  NOP ;  /* 0x0000000000007918 */ /* 0x000fc00000000000 */
        /* <DEDUP_REMOVED lines=11> */
.L_x_16:


//--------------------- .text._Z26ConstEBEKernelCopyInKerneliiPiPdS0_ --------------------------
	.section	.text._Z26ConstEBEKernelCopyInKerneliiPiPdS0_,"ax",@progbits
	.align	128
        .global         _Z26ConstEBEKernelCopyInKerneliiPiPdS0_
        .type           _Z26ConstEBEKernelCopyInKerneliiPiPdS0_,@function
        .size           _Z26ConstEBEKernelCopyInKerneliiPiPdS0_,(.L_x_17 - _Z26ConstEBEKernelCopyInKerneliiPiPdS0_)
        .other          _Z26ConstEBEKernelCopyInKerneliiPiPdS0_,@"STO_CUDA_ENTRY STV_DEFAULT"
_Z26ConstEBEKernelCopyInKerneliiPiPdS0_:
.text._Z26ConstEBEKernelCopyInKerneliiPiPdS0_:
        /* <DEDUP_REMOVED lines=9> */
.L_x_8:
        /* <DEDUP_REMOVED lines=8> */
.L_x_7:
[----:B0-----:R-:W-:-:S04]  /*0110*/  IMAD R7, R15, UR4, R0 ;  /* 0x000000040f077c24 */ /* 0x001fc8000f8e0200 */
[----:B0-----:R-:W-:-:S06]  /*0120*/  IMAD.WIDE R2, R7, 0x4, R8 ;  /* 0x0000000407027825 */ /* 0x001fcc00078e0208 */
[----:B--2---:R-:W4:Y:S02]  /*0130*/  LDG.E R3, desc[UR8][R2.64] ;  /* 0x0000000802037981 */ /* 0x004f24000c1e1900 */
[----:B----4-:R-:W-:-:S06]  /*0140*/  IMAD.WIDE R4, R3, 0x8, R10 ;  /* 0x0000000803047825 */ /* 0x010fcc00078e020a */
[----:B------:R-:W2:Y:S01]  /*0150*/  LDG.E.64 R4, desc[UR8][R4.64] ;  /* 0x0000000804047981 */ /* 0x000ea2000c1e1b00 */
[----:B------:R-:W-:Y:S01]  /*0160*/  IMAD.WIDE R6, R7, 0x8, R12 ;  /* 0x0000000807067825 */ /* 0x000fe200078e020c */
[----:B-1----:R-:W-:-:S04]  /*0170*/  IADD3 R0, PT, PT, R0, UR5, RZ ;  /* 0x0000000500007c10 */ /* 0x002fc8000fffe0ff */
[----:B------:R-:W-:Y:S01]  /*0180*/  ISETP.GE.AND P0, PT, R0, R15, PT ;  /* 0x0000000f0000720c */ /* 0x000fe20003f06270 */
[----:B--2---:R0:W-:-:S12]  /*0190*/  STG.E.64 desc[UR8][R6.64], R4 ;  /* 0x0000000406007986 */ /* 0x0041d8000c101b08 */
[----:B------:R-:W-:Y:S05]  /*01a0*/  @!P0 BRA `(.L_x_7) ;  /* 0xfffffffc00d88947 */ /* 0x000fea000383ffff */
.L_x_6:
[----:B-123--:R-:W-:Y:S05]  /*01b0*/  BSYNC.RECONVERGENT B0 ;  /* 0x0000000000007941 */ /* 0x00efea0003800200 */
.L_x_5:
[----:B------:R-:W1:Y:S01]  /*01c0*/  LDCU UR7, c[0x0][0x380] ;  /* 0x00007000ff0777ac */ /* 0x000e620008000800 */
[----:B------:R-:W-:-:S04]  /*01d0*/  UIADD3 UR4, UPT, UPT, UR6, UR4, URZ ;  /* 0x0000000406047290 */ /* 0x000fc8000fffe0ff */
[----:B-1----:R-:W-:-:S09]  /*01e0*/  UISETP.GE.AND UP0, UPT, UR4, UR7, UPT ;  /* 0x000000070400728c */ /* 0x002fd2000bf06270 */
[----:B------:R-:W-:Y:S05]  /*01f0*/  BRA.U !UP0, `(.L_x_8) ;  /* 0xfffffffd08a47547 */ /* 0x000fea000b83ffff */
[----:B------:R-:W-:Y:S05]  /*0200*/  EXIT ;  /* 0x000000000000794d */ /* 0x000fea0003800000 */
.L_x_9:
        /* <DEDUP_REMOVED lines=15> */
.L_x_17:


//--------------------- .text._Z21MultAddDiagonalKernelidPdS_S_ --------------------------
	.section	.text._Z21MultAddDiagonalKernelidPdS_S_,"ax",@progbits
	.align	128
        .global         _Z21MultAddDiagonalKernelidPdS_S_
        .type           _Z21MultAddDiagonalKernelidPdS_S_,@function
        .size           _Z21MultAddDiagonalKernelidPdS_S_,(.L_x_18 - _Z21MultAddDiagonalKernelidPdS_S_)
        .other          _Z21MultAddDiagonalKernelidPdS_S_,@"STO_CUDA_ENTRY STV_DEFAULT"
_Z21MultAddDiagonalKernelidPdS_S_:
.text._Z21MultAddDiagonalKernelidPdS_S_:
[----:B------:R-:W-:Y:S01]  /*0000*/  LDC R1, c[0x0][0x37c] ;  /* 0x0000df00ff017b82 */ /* 0x000fe20000000800 */
[----:B------:R-:W0:Y:S07]  /*0010*/  S2R R0, SR_TID.X ;  /* 0x0000000000007919 */ /* 0x000e2e0000002100 */
[----:B------:R-:W0:Y:S01]  /*0020*/  S2UR UR4, SR_CTAID.X ;  /* 0x00000000000479c3 */ /* 0x000e220000002500 */
[----:B------:R-:W1:Y:S07]  /*0030*/  LDCU UR5, c[0x0][0x380] ;  /* 0x00007000ff0577ac */ /* 0x000e6e0008000800 */
[----:B------:R-:W0:Y:S02]  /*0040*/  LDC R19, c[0x0][0x360] ;  /* 0x0000d800ff137b82 */ /* 0x000e240000000800 */
[----:B0-----:R-:W-:-:S05]  /*0050*/  IMAD R0, R19, UR4, R0 ;  /* 0x0000000413007c24 */ /* 0x001fca000f8e0200 */
[----:B-1----:R-:W-:-:S13]  /*0060*/  ISETP.GE.AND P0, PT, R0, UR5, PT ;  /* 0x0000000500007c0c */ /* 0x002fda000bf06270 */
[----:B------:R-:W-:Y:S05]  /*0070*/  @P0 EXIT ;  /* 0x000000000000094d */ /* 0x000fea0003800000 */
[----:B------:R-:W0:Y:S01]  /*0080*/  LDC.64 R2, c[0x0][0x3a0] ;  /* 0x0000e800ff027b82 */ /* 0x000e220000000a00 */
[----:B------:R-:W1:Y:S01]  /*0090*/  LDCU UR4, c[0x0][0x370] ;  /* 0x00006e00ff0477ac */ /* 0x000e620008000800 */
[----:B------:R-:W2:Y:S06]  /*00a0*/  LDCU.64 UR6, c[0x0][0x358] ;  /* 0x00006b00ff0677ac */ /* 0x000eac0008000a00 */
[----:B------:R-:W3:Y:S01]  /*00b0*/  LDC.64 R4, c[0x0][0x390] ;  /* 0x0000e400ff047b82 */ /* 0x000ee20000000a00 */
[----:B------:R-:W4:Y:S07]  /*00c0*/  LDCU.64 UR8, c[0x0][0x388] ;  /* 0x00007100ff0877ac */ /* 0x000f2e0008000a00 */
[----:B------:R-:W0:Y:S01]  /*00d0*/  LDC.64 R6, c[0x0][0x398] ;  /* 0x0000e600ff067b82 */ /* 0x000e220000000a00 */
[----:B-1----:R-:W-:-:S07]  /*00e0*/  IMAD R19, R19, UR4, RZ ;  /* 0x0000000413137c24 */ /* 0x002fce000f8e02ff */
.L_x_10:
[----:B---3--:R-:W-:-:S04]  /*00f0*/  IMAD.WIDE R8, R0, 0x8, R4 ;  /* 0x0000000800087825 */ /* 0x008fc800078e0204 */
[C---:B0-----:R-:W-:Y:S02]  /*0100*/  IMAD.WIDE R12, R0.reuse, 0x8, R6 ;  /* 0x00000008000c7825 */ /* 0x041fe400078e0206 */
[----:B--2---:R-:W4:Y:S02]  /*0110*/  LDG.E.64 R8, desc[UR6][R8.64] ;  /* 0x0000000608087981 */ /* 0x004f24000c1e1b00 */
[----:B-1----:R-:W-:Y:S02]  /*0120*/  IMAD.WIDE R14, R0, 0x8, R2 ;  /* 0x00000008000e7825 */ /* 0x002fe400078e0202 */
[----:B------:R-:W2:Y:S04]  /*0130*/  LDG.E.64 R12, desc[UR6][R12.64] ;  /* 0x000000060c0c7981 */ /* 0x000ea8000c1e1b00 */
[----:B------:R-:W2:Y:S01]  /*0140*/  LDG.E.64 R16, desc[UR6][R14.64] ;  /* 0x000000060e107981 */ /* 0x000ea2000c1e1b00 */
[----:B------:R-:W-:-:S04]  /*0150*/  IADD3 R0, PT, PT, R19, R0, RZ ;  /* 0x0000000013007210 */ /* 0x000fc80007ffe0ff */
[----:B------:R-:W-:Y:S01]  /*0160*/  ISETP.GE.AND P0, PT, R0, UR5, PT ;  /* 0x0000000500007c0c */ /* 0x000fe2000bf06270 */
[----:B----4-:R-:W-:-:S08]  /*0170*/  DMUL R10, R8, UR8 ;  /* 0x00000008080a7c28 */ /* 0x010fd00008000000 */
[----:B--2---:R-:W-:-:S07]  /*0180*/  DFMA R10, R10, R12, R16 ;  /* 0x0000000c0a0a722b */ /* 0x004fce0000000010 */
[----:B------:R1:W-:Y:S01]  /*0190*/  STG.E.64 desc[UR6][R14.64], R10 ;  /* 0x0000000a0e007986 */ /* 0x0003e2000c101b06 */
[----:B------:R-:W-:Y:S05]  /*01a0*/  @!P0 BRA `(.L_x_10) ;  /* 0xfffffffc00d08947 */ /* 0x000fea000383ffff */
[----:B------:R-:W-:Y:S05]  /*01b0*/  EXIT ;  /* 0x000000000000794d */ /* 0x000fea0003800000 */
.L_x_11:
        /* <DEDUP_REMOVED lines=12> */
.L_x_18:


//--------------------- .text._Z18MultDiagonalKerneliPdS_S_ --------------------------
	.section	.text._Z18MultDiagonalKerneliPdS_S_,"ax",@progbits
	.align	128
        .global         _Z18MultDiagonalKerneliPdS_S_
        .type           _Z18MultDiagonalKerneliPdS_S_,@function
        .size           _Z18MultDiagonalKerneliPdS_S_,(.L_x_19 - _Z18MultDiagonalKerneliPdS_S_)
        .other          _Z18MultDiagonalKerneliPdS_S_,@"STO_CUDA_ENTRY STV_DEFAULT"
_Z18MultDiagonalKerneliPdS_S_:
.text._Z18MultDiagonalKerneliPdS_S_:
        /* <DEDUP_REMOVED lines=11> */
[----:B------:R-:W3:Y:S08]  /*00b0*/  LDC.64 R12, c[0x0][0x390] ;  /* 0x0000e400ff0c7b82 */ /* 0x000ef00000000a00 */
[----:B------:R-:W4:Y:S01]  /*00c0*/  LDC.64 R14, c[0x0][0x398] ;  /* 0x0000e600ff0e7b82 */ /* 0x000f220000000a00 */
[----:B-1----:R-:W-:-:S07]  /*00d0*/  IMAD R17, R17, UR4, RZ ;  /* 0x0000000411117c24 */ /* 0x002fce000f8e02ff */
.L_x_12:
[----:B0-----:R-:W-:-:S04]  /*00e0*/  IMAD.WIDE R2, R0, 0x8, R10 ;  /* 0x0000000800027825 */ /* 0x001fc800078e020a */
[C---:B---3--:R-:W-:Y:S02]  /*00f0*/  IMAD.WIDE R4, R0.reuse, 0x8, R12 ;  /* 0x0000000800047825 */ /* 0x048fe400078e020c */
[----:B--2---:R-:W2:Y:S04]  /*0100*/  LDG.E.64 R2, desc[UR6][R2.64] ;  /* 0x0000000602027981 */ /* 0x004ea8000c1e1b00 */
[----:B------:R-:W2:Y:S01]  /*0110*/  LDG.E.64 R4, desc[UR6][R4.64] ;  /* 0x0000000604047981 */ /* 0x000ea2000c1e1b00 */
[----:B-1--4-:R-:W-:Y:S01]  /*0120*/  IMAD.WIDE R8, R0, 0x8, R14 ;  /* 0x0000000800087825 */ /* 0x012fe200078e020e */
[----:B------:R-:W-:-:S04]  /*0130*/  IADD3 R0, PT, PT, R17, R0, RZ ;  /* 0x0000000011007210 */ /* 0x000fc80007ffe0ff */
[----:B------:R-:W-:Y:S01]  /*0140*/  ISETP.GE.AND P0, PT, R0, UR5, PT ;  /* 0x0000000500007c0c */ /* 0x000fe2000bf06270 */
[----:B--2---:R-:W-:-:S07]  /*0150*/  DMUL R6, R2, R4 ;  /* 0x0000000402067228 */ /* 0x004fce0000000000 */
[----:B------:R1:W-:Y:S05]  /*0160*/  STG.E.64 desc[UR6][R8.64], R6 ;  /* 0x0000000608007986 */ /* 0x0003ea000c101b06 */
[----:B------:R-:W-:Y:S05]  /*0170*/  @!P0 BRA `(.L_x_12) ;  /* 0xfffffffc00d88947 */ /* 0x000fea000383ffff */
[----:B------:R-:W-:Y:S05]  /*0180*/  EXIT ;  /* 0x000000000000794d */ /* 0x000fea0003800000 */
.L_x_13:
        /* <DEDUP_REMOVED lines=15> */
.L_x_19:


//--------------------- .text._Z15SetScalarKerneldiPd --------------------------
	.section	.text._Z15SetScalarKerneldiPd,"ax",@progbits
	.align	128
        .global         _Z15SetScalarKerneldiPd
        .type           _Z15SetScalarKerneldiPd,@function
        .size           _Z15SetScalarKerneldiPd,(.L_x_20 - _Z15SetScalarKerneldiPd)
        .other          _Z15SetScalarKerneldiPd,@"STO_CUDA_ENTRY STV_DEFAULT"
_Z15SetScalarKerneldiPd:
.text._Z15SetScalarKerneldiPd:
        /* <DEDUP_REMOVED lines=12> */
[----:B-1----:R-:W-:-:S07]  /*00c0*/  IMAD R9, R9, UR4, RZ ;  /* 0x0000000409097c24 */ /* 0x002fce000f8e02ff */
.L_x_14:
[----:B0-----:R-:W-:Y:S01]  /*00d0*/  IMAD.WIDE R2, R0, 0x8, R4 ;  /* 0x0000000800027825 */ /* 0x001fe200078e0204 */
[----:B------:R-:W-:-:S04]  /*00e0*/  IADD3 R0, PT, PT, R9, R0, RZ ;  /* 0x0000000009007210 */ /* 0x000fc80007ffe0ff */
[----:B--23--:R1:W-:Y:S01]  /*00f0*/  STG.E.64 desc[UR6][R2.64], R6 ;  /* 0x0000000602007986 */ /* 0x00c3e2000c101b06 */
[----:B------:R-:W-:-:S13]  /*0100*/  ISETP.GE.AND P0, PT, R0, UR5, PT ;  /* 0x0000000500007c0c */ /* 0x000fda000bf06270 */
[----:B-1----:R-:W-:Y:S05]  /*0110*/  @!P0 BRA `(.L_x_14) ;  /* 0xfffffffc00ec8947 */ /* 0x002fea000383ffff */
[----:B------:R-:W-:Y:S05]  /*0120*/  EXIT ;  /* 0x000000000000794d */ /* 0x000fea0003800000 */
.L_x_15:
        /* <DEDUP_REMOVED lines=13> */
.L_x_20:


//--------------------- .nv.shared.reserved.0     --------------------------
	.section	.nv.shared.reserved.0,"aw",@nobits
	.weak		__nv_reservedSMEM_offset_0_alias
	.size		__nv_reservedSMEM_offset_0_alias, 0, 64
	.other		__nv_reservedSMEM_offset_0_alias,@"STO_CUDA_RESERVED_SHARED STV_DEFAULT"
__nv_reservedSMEM_offset_0_alias:
	.zero		0
	.zero		64


//--------------------- .nv.constant0._Z27ConstEBEKernelCopyOutKerneliiPiPdS0_ --------------------------
	.section	.nv.constant0._Z27ConstEBEKernelCopyOutKerneliiPiPdS0_,"a",@progbits
	.sectionflags	@""
	.align	4
.nv.constant0._Z27ConstEBEKernelCopyOutKerneliiPiPdS0_:
	.zero		928


//--------------------- .nv.constant0._Z26ConstEBEKernelCopyInKerneliiPiPdS0_ --------------------------
	.section	.nv.constant0._Z26ConstEBEKernelCopyInKerneliiPiPdS0_,"a",@progbits
	.sectionflags	@""
	.align	4
.nv.constant0._Z26ConstEBEKernelCopyInKerneliiPiPdS0_:
	.zero		928


//--------------------- .nv.constant0._Z21MultAddDiagonalKernelidPdS_S_ --------------------------
	.section	.nv.constant0._Z21MultAddDiagonalKernelidPdS_S_,"a",@progbits
	.sectionflags	@""
	.align	4
.nv.constant0._Z21MultAddDiagonalKernelidPdS_S_:
	.zero		936


//--------------------- .nv.constant0._Z18MultDiagonalKerneliPdS_S_ --------------------------
	.section	.nv.constant0._Z18MultDiagonalKerneliPdS_S_,"a",@progbits
	.sectionflags	@""
	.align	4
.nv.constant0._Z18MultDiagonalKerneliPdS_S_:
	.zero		928


//--------------------- .nv.constant0._Z15SetScalarKerneldiPd --------------------------
	.section	.nv.constant0._Z15SetScalarKerneldiPd,"a",@progbits
	.sectionflags	@""
	.align	4
.nv.constant0._Z15SetScalarKerneldiPd:
	.zero		920


//--------------------- SYMBOLS --------------------------

	.type		.nv.reservedSmem.offset0,@object
	.size		.nv.reservedSmem.offset0,0x4
